//
// Generated by NVIDIA NVVM Compiler
//
// Compiler Build ID: CL-36424714
// Cuda compilation tools, release 13.0, V13.0.88
// Based on NVVM 20.0.0
//

.version 9.0
.target sm_100
.address_size 64

	// .globl	_Z7GPU_ADDPPiS0_S0_i

.visible .entry _Z7GPU_ADDPPiS0_S0_i(
	.param .u64 .ptr .align 1 _Z7GPU_ADDPPiS0_S0_i_param_0,
	.param .u64 .ptr .align 1 _Z7GPU_ADDPPiS0_S0_i_param_1,
	.param .u64 .ptr .align 1 _Z7GPU_ADDPPiS0_S0_i_param_2,
	.param .u32 _Z7GPU_ADDPPiS0_S0_i_param_3
)
{
	.reg .b32 	%r<9>;
	.reg .b64 	%rd<21>;

	ld.param.u64 	%rd1, [_Z7GPU_ADDPPiS0_S0_i_param_0];
	ld.param.u64 	%rd2, [_Z7GPU_ADDPPiS0_S0_i_param_1];
	ld.param.u64 	%rd3, [_Z7GPU_ADDPPiS0_S0_i_param_2];
	ld.param.u32 	%r1, [_Z7GPU_ADDPPiS0_S0_i_param_3];
	cvta.to.global.u64 	%rd4, %rd3;
	cvta.to.global.u64 	%rd5, %rd2;
	cvta.to.global.u64 	%rd6, %rd1;
	mov.u32 	%r2, %ctaid.x;
	div.u32 	%r3, %r2, %r1;
	mul.lo.s32 	%r4, %r3, %r1;
	sub.s32 	%r5, %r2, %r4;
	mul.wide.u32 	%rd7, %r3, 8;
	add.s64 	%rd8, %rd6, %rd7;
	ld.global.u64 	%rd9, [%rd8];
	cvta.to.global.u64 	%rd10, %rd9;
	mul.wide.u32 	%rd11, %r5, 4;
	add.s64 	%rd12, %rd10, %rd11;
	ld.global.u32 	%r6, [%rd12];
	add.s64 	%rd13, %rd5, %rd7;
	ld.global.u64 	%rd14, [%rd13];
	cvta.to.global.u64 	%rd15, %rd14;
	add.s64 	%rd16, %rd15, %rd11;
	ld.global.u32 	%r7, [%rd16];
	add.s32 	%r8, %r7, %r6;
	add.s64 	%rd17, %rd4, %rd7;
	ld.global.u64 	%rd18, [%rd17];
	cvta.to.global.u64 	%rd19, %rd18;
	add.s64 	%rd20, %rd19, %rd11;
	st.global.u32 	[%rd20], %r8;
	ret;

}


// ===== COMPILED SASS (sm_100) =====

	.target	sm_100

	.elftype	@"ET_EXEC"


//--------------------- .note.nv.tkinfo           --------------------------
	.section	.note.nv.tkinfo,"",@"SHT_NOTE"
	.sectionflags	@"SHF_NOTE_NV_TKINFO"
	.tkinfo
        /*0018*/ 	.word	0x00000002
        /*0030*/ 	.string	""
        /*0030*/ 	.string	"ptxas"
        /*0030*/ 	.string	"Cuda compilation tools, release 13.0, V13.0.88"
        /*0030*/ 	.string	"Build cuda_13.0.r13.0/compiler.36424714_0"
        /*0030*/ 	.string	"-arch sm_100 -m 64 "



//--------------------- .note.nv.cuinfo           --------------------------
	.section	.note.nv.cuinfo,"",@"SHT_NOTE"
	.sectionflags	@"SHF_NOTE_NV_CUINFO"
        /*0018*/ 	.short	0x0002
        /*001a*/ 	.short	0x0064
        /*001c*/ 	.short	0x0082
	.zero		2


//--------------------- .nv.info                  --------------------------
	.section	.nv.info,"",@"SHT_CUDA_INFO"
	.align	4


	//----- nvinfo : EIATTR_REGCOUNT
	.align		4
        /*0000*/ 	.byte	0x04, 0x2f
        /*0002*/ 	.short	(.L_1 - .L_0)
	.align		4
.L_0:
        /*0004*/ 	.word	index@(_Z7GPU_ADDPPiS0_S0_i)
        /*0008*/ 	.word	0x00000010


	//----- nvinfo : EIATTR_FRAME_SIZE
	.align		4
.L_1:
        /*000c*/ 	.byte	0x04, 0x11
        /*000e*/ 	.short	(.L_3 - .L_2)
	.align		4
.L_2:
        /*0010*/ 	.word	index@(_Z7GPU_ADDPPiS0_S0_i)
        /*0014*/ 	.word	0x00000000


	//----- nvinfo : EIATTR_MIN_STACK_SIZE
	.align		4
.L_3:
        /*0018*/ 	.byte	0x04, 0x12
        /*001a*/ 	.short	(.L_5 - .L_4)
	.align		4
.L_4:
        /*001c*/ 	.word	index@(_Z7GPU_ADDPPiS0_S0_i)
        /*0020*/ 	.word	0x00000000
.L_5:


//--------------------- .nv.compat                --------------------------
	.section	.nv.compat,"",@"SHT_CUDA_COMPAT_INFO"
	.align	4
        /*0000*/ 	.byte	0x02, 0x09, 0x00, 0x00, 0x02, 0x02, 0x01, 0x00, 0x02, 0x05, 0x05, 0x00, 0x03, 0x07, 0x01, 0x01
        /*0010*/ 	.byte	0x02, 0x03, 0x00, 0x00, 0x02, 0x06, 0x01, 0x00, 0x04, 0x0b, 0x08, 0x00, 0x09, 0x00, 0x00, 0x00
        /*0020*/ 	.byte	0x00, 0x00, 0x00, 0x00


//--------------------- .nv.info._Z7GPU_ADDPPiS0_S0_i --------------------------
	.section	.nv.info._Z7GPU_ADDPPiS0_S0_i,"",@"SHT_CUDA_INFO"
	.sectionflags	@""
	.align	4


	//----- nvinfo : EIATTR_CUDA_API_VERSION
	.align		4
        /*0000*/ 	.byte	0x04, 0x37
        /*0002*/ 	.short	(.L_7 - .L_6)
.L_6:
        /*0004*/ 	.word	0x00000082


	//----- nvinfo : EIATTR_KPARAM_INFO
	.align		4
.L_7:
        /*0008*/ 	.byte	0x04, 0x17
        /*000a*/ 	.short	(.L_9 - .L_8)
.L_8:
        /*000c*/ 	.word	0x00000000
        /*0010*/ 	.short	0x0003
        /*0012*/ 	.short	0x0018
        /*0014*/ 	.byte	0x00, 0xf0, 0x11, 0x00


	//----- nvinfo : EIATTR_KPARAM_INFO
	.align		4
.L_9:
        /*0018*/ 	.byte	0x04, 0x17
        /*001a*/ 	.short	(.L_11 - .L_10)
.L_10:
        /*001c*/ 	.word	0x00000000
        /*0020*/ 	.short	0x0002
        /*0022*/ 	.short	0x0010
        /*0024*/ 	.byte	0x00, 0xf5, 0x21, 0x00


	//----- nvinfo : EIATTR_KPARAM_INFO
	.align		4
.L_11:
        /*0028*/ 	.byte	0x04, 0x17
        /*002a*/ 	.short	(.L_13 - .L_12)
.L_12:
        /*002c*/ 	.word	0x00000000
        /*0030*/ 	.short	0x0001
        /*0032*/ 	.short	0x0008
        /*0034*/ 	.byte	0x00, 0xf5, 0x21, 0x00


	//----- nvinfo : EIATTR_KPARAM_INFO
	.align		4
.L_13:
        /*0038*/ 	.byte	0x04, 0x17
        /*003a*/ 	.short	(.L_15 - .L_14)
.L_14:
        /*003c*/ 	.word	0x00000000
        /*0040*/ 	.short	0x0000
        /*0042*/ 	.short	0x0000
        /*0044*/ 	.byte	0x00, 0xf5, 0x21, 0x00


	//----- nvinfo : EIATTR_SPARSE_MMA_MASK
	.align		4
.L_15:
        /*0048*/ 	.byte	0x03, 0x50
        /*004a*/ 	.short	0x0000


	//----- nvinfo : EIATTR_MAXREG_COUNT
	.align		4
        /*004c*/ 	.byte	0x03, 0x1b
        /*004e*/ 	.short	0x00ff


	//----- nvinfo : EIATTR_MERCURY_ISA_VERSION
	.align		4
        /*0050*/ 	.byte	0x03, 0x5f
        /*0052*/ 	.short	0x0101


	//----- nvinfo : EIATTR_VRC_CTA_INIT_COUNT
	.align		4
        /*0054*/ 	.byte	0x02, 0x4a
	.zero		1
	.zero		1


	//----- nvinfo : EIATTR_EXIT_INSTR_OFFSETS
	.align		4
        /*0058*/ 	.byte	0x04, 0x1c
        /*005a*/ 	.short	(.L_17 - .L_16)


	//   ....[0]....
.L_16:
        /*005c*/ 	.word	0x00000280


	//----- nvinfo : EIATTR_CBANK_PARAM_SIZE
	.align		4
.L_17:
        /*0060*/ 	.byte	0x03, 0x19
        /*0062*/ 	.short	0x001c


	//----- nvinfo : EIATTR_PARAM_CBANK
	.align		4
        /*0064*/ 	.byte	0x04, 0x0a
        /*0066*/ 	.short	(.L_19 - .L_18)
	.align		4
.L_18:
        /*0068*/ 	.word	index@(.nv.constant0._Z7GPU_ADDPPiS0_S0_i)
        /*006c*/ 	.short	0x0380
        /*006e*/ 	.short	0x001c


	//----- nvinfo : EIATTR_SW_WAR
	.align		4
.L_19:
        /*0070*/ 	.byte	0x04, 0x36
        /*0072*/ 	.short	(.L_21 - .L_20)
.L_20:
        /*0074*/ 	.word	0x00000008
.L_21:


//--------------------- .nv.callgraph             --------------------------
	.section	.nv.callgraph,"",@"SHT_CUDA_CALLGRAPH"
	.align	4
	.sectionentsize	8
	.align		4
        /*0000*/ 	.word	0x00000000
	.align		4
        /*0004*/ 	.word	0xffffffff
	.align		4
        /*0008*/ 	.word	0x00000000
	.align		4
        /*000c*/ 	.word	0xfffffffe
	.align		4
        /*0010*/ 	.word	0x00000000
	.align		4
        /*0014*/ 	.word	0xfffffffd
	.align		4
        /*0018*/ 	.word	0x00000000
	.align		4
        /*001c*/ 	.word	0xfffffffc


//--------------------- .text._Z7GPU_ADDPPiS0_S0_i --------------------------
	.section	.text._Z7GPU_ADDPPiS0_S0_i,"ax",@progbits
	.align	128
        .global         _Z7GPU_ADDPPiS0_S0_i
        .type           _Z7GPU_ADDPPiS0_S0_i,@function
        .size           _Z7GPU_ADDPPiS0_S0_i,(.L_x_1 - _Z7GPU_ADDPPiS0_S0_i)
        .other          _Z7GPU_ADDPPiS0_S0_i,@"STO_CUDA_ENTRY STV_DEFAULT"
_Z7GPU_ADDPPiS0_S0_i:
.text._Z7GPU_ADDPPiS0_S0_i:
[----:B------:R-:W-:Y:S08]  /*0000*/  LDC R1, c[0x0][0x37c] ;  /* 0x0000df00ff017b82 */ /* 0x000ff00000000800 */
[----:B------:R-:W0:Y:S01]  /*0010*/  LDC R13, c[0x0][0x398] ;  /* 0x0000e600ff0d7b82 */ /* 0x000e220000000800 */
[----:B------:R-:W1:Y:S07]  /*0020*/  LDCU.64 UR4, c[0x0][0x358] ;  /* 0x00006b00ff0477ac */ /* 0x000e6e0008000a00 */
[----:B------:R-:W2:Y:S08]  /*0030*/  S2UR UR6, SR_CTAID.X ;  /* 0x00000000000679c3 */ /* 0x000eb00000002500 */
[----:B------:R-:W3:Y:S01]  /*0040*/  LDC.64 R6, c[0x0][0x388] ;  /* 0x0000e200ff067b82 */ /* 0x000ee20000000a00 */
[----:B0-----:R-:W0:Y:S01]  /*0050*/  I2F.U32.RP R0, R13 ;  /* 0x0000000d00007306 */ /* 0x001e220000209000 */
[----:B------:R-:W-:-:S06]  /*0060*/  ISETP.NE.U32.AND P2, PT, R13, RZ, PT ;  /* 0x000000ff0d00720c */ /* 0x000fcc0003f45070 */
[----:B------:R-:W4:Y:S01]  /*0070*/  LDC.64 R10, c[0x0][0x390] ;  /* 0x0000e400ff0a7b82 */ /* 0x000f220000000a00 */
[----:B0-----:R-:W0:Y:S02]  /*0080*/  MUFU.RCP R0, R0 ;  /* 0x0000000000007308 */ /* 0x001e240000001000 */
[----:B0-----:R-:W-:-:S06]  /*0090*/  IADD3 R2, PT, PT, R0, 0xffffffe, RZ ;  /* 0x0ffffffe00027810 */ /* 0x001fcc0007ffe0ff */
[----:B------:R0:W5:Y:S02]  /*00a0*/  F2I.FTZ.U32.TRUNC.NTZ R3, R2 ;  /* 0x0000000200037305 */ /* 0x000164000021f000 */
[----:B0-----:R-:W-:Y:S01]  /*00b0*/  HFMA2 R2, -RZ, RZ, 0, 0 ;  /* 0x00000000ff027431 */ /* 0x001fe200000001ff */
[----:B-----5:R-:W-:-:S05]  /*00c0*/  IADD3 R4, PT, PT, RZ, -R3, RZ ;  /* 0x80000003ff047210 */ /* 0x020fca0007ffe0ff */
[----:B------:R-:W-:-:S04]  /*00d0*/  IMAD R5, R4, R13, RZ ;  /* 0x0000000d04057224 */ /* 0x000fc800078e02ff */
[----:B------:R-:W-:-:S06]  /*00e0*/  IMAD.HI.U32 R3, R3, R5, R2 ;  /* 0x0000000503037227 */ /* 0x000fcc00078e0002 */
[----:B--2---:R-:W-:Y:S02]  /*00f0*/  IMAD.HI.U32 R5, R3, UR6, RZ ;  /* 0x0000000603057c27 */ /* 0x004fe4000f8e00ff */
[----:B------:R-:W0:Y:S03]  /*0100*/  LDC.64 R2, c[0x0][0x380] ;  /* 0x0000e000ff027b82 */ /* 0x000e260000000a00 */
[----:B------:R-:W-:-:S05]  /*0110*/  IADD3 R4, PT, PT, -R5, RZ, RZ ;  /* 0x000000ff05047210 */ /* 0x000fca0007ffe1ff */
[----:B------:R-:W-:-:S05]  /*0120*/  IMAD R0, R13, R4, UR6 ;  /* 0x000000060d007e24 */ /* 0x000fca000f8e0204 */
[----:B------:R-:W-:-:S13]  /*0130*/  ISETP.GE.U32.AND P0, PT, R0, R13, PT ;  /* 0x0000000d0000720c */ /* 0x000fda0003f06070 */
[-C--:B------:R-:W-:Y:S02]  /*0140*/  @P0 IADD3 R0, PT, PT, R0, -R13.reuse, RZ ;  /* 0x8000000d00000210 */ /* 0x080fe40007ffe0ff */
[----:B------:R-:W-:Y:S02]  /*0150*/  @P0 IADD3 R5, PT, PT, R5, 0x1, RZ ;  /* 0x0000000105050810 */ /* 0x000fe40007ffe0ff */
[----:B------:R-:W-:-:S13]  /*0160*/  ISETP.GE.U32.AND P1, PT, R0, R13, PT ;  /* 0x0000000d0000720c */ /* 0x000fda0003f26070 */
[----:B------:R-:W-:Y:S02]  /*0170*/  @P1 IADD3 R5, PT, PT, R5, 0x1, RZ ;  /* 0x0000000105051810 */ /* 0x000fe40007ffe0ff */
[----:B------:R-:W-:-:S05]  /*0180*/  @!P2 LOP3.LUT R5, RZ, R13, RZ, 0x33, !PT ;  /* 0x0000000dff05a212 */ /* 0x000fca00078e33ff */
[----:B0-----:R-:W-:-:S04]  /*0190*/  IMAD.WIDE.U32 R2, R5, 0x8, R2 ;  /* 0x0000000805027825 */ /* 0x001fc800078e0002 */
[C---:B---3--:R-:W-:Y:S02]  /*01a0*/  IMAD.WIDE.U32 R6, R5.reuse, 0x8, R6 ;  /* 0x0000000805067825 */ /* 0x048fe400078e0006 */
[----:B-1----:R-:W2:Y:S04]  /*01b0*/  LDG.E.64 R2, desc[UR4][R2.64] ;  /* 0x0000000402027981 */ /* 0x002ea8000c1e1b00 */
[----:B------:R-:W3:Y:S01]  /*01c0*/  LDG.E.64 R6, desc[UR4][R6.64] ;  /* 0x0000000406067981 */ /* 0x000ee2000c1e1b00 */
[C---:B------:R-:W-:Y:S01]  /*01d0*/  IADD3 R0, PT, PT, -R5.reuse, RZ, RZ ;  /* 0x000000ff05007210 */ /* 0x040fe20007ffe1ff */
[----:B----4-:R-:W-:-:S04]  /*01e0*/  IMAD.WIDE.U32 R10, R5, 0x8, R10 ;  /* 0x00000008050a7825 */ /* 0x010fc800078e000a */
[----:B------:R-:W-:Y:S02]  /*01f0*/  IMAD R13, R13, R0, UR6 ;  /* 0x000000060d0d7e24 */ /* 0x000fe4000f8e0200 */
[----:B------:R-:W4:Y:S02]  /*0200*/  LDG.E.64 R10, desc[UR4][R10.64] ;  /* 0x000000040a0a7981 */ /* 0x000f24000c1e1b00 */
[----:B--2---:R-:W-:-:S04]  /*0210*/  IMAD.WIDE.U32 R4, R13, 0x4, R2 ;  /* 0x000000040d047825 */ /* 0x004fc800078e0002 */
[C---:B---3--:R-:W-:Y:S02]  /*0220*/  IMAD.WIDE.U32 R8, R13.reuse, 0x4, R6 ;  /* 0x000000040d087825 */ /* 0x048fe400078e0006 */
[----:B------:R-:W2:Y:S04]  /*0230*/  LDG.E R4, desc[UR4][R4.64] ;  /* 0x0000000404047981 */ /* 0x000ea8000c1e1900 */
[----:B------:R-:W2:Y:S01]  /*0240*/  LDG.E R9, desc[UR4][R8.64] ;  /* 0x0000000408097981 */ /* 0x000ea2000c1e1900 */
[----:B----4-:R-:W-:Y:S01]  /*0250*/  IMAD.WIDE.U32 R2, R13, 0x4, R10 ;  /* 0x000000040d027825 */ /* 0x010fe200078e000a */
[----:B--2---:R-:W-:-:S05]  /*0260*/  IADD3 R7, PT, PT, R4, R9, RZ ;  /* 0x0000000904077210 */ /* 0x004fca0007ffe0ff */
[----:B------:R-:W-:Y:S01]  /*0270*/  STG.E desc[UR4][R2.64], R7 ;  /* 0x0000000702007986 */ /* 0x000fe2000c101904 */
[----:B------:R-:W-:Y:S05]  /*0280*/  EXIT ;  /* 0x000000000000794d */ /* 0x000fea0003800000 */
.L_x_0:
[----:B------:R-:W-:-:S00]  /*0290*/  BRA `(.L_x_0) ;  /* 0xfffffffc00fc7947 */ /* 0x000fc0000383ffff */
[----:B------:R-:W-:-:S00]  /*02a0*/  NOP ;  /* 0x0000000000007918 */ /* 0x000fc00000000000 */
        /* <DEDUP_REMOVED lines=13> */
.L_x_1:


//--------------------- .nv.shared.reserved.0     --------------------------
	.section	.nv.shared.reserved.0,"aw",@nobits
	.weak		__nv_reservedSMEM_offset_0_alias
	.size		__nv_reservedSMEM_offset_0_alias, 0, 64
	.other		__nv_reservedSMEM_offset_0_alias,@"STO_CUDA_RESERVED_SHARED STV_DEFAULT"
__nv_reservedSMEM_offset_0_alias:
	.zero		0
	.zero		64


//--------------------- .nv.constant0._Z7GPU_ADDPPiS0_S0_i --------------------------
	.section	.nv.constant0._Z7GPU_ADDPPiS0_S0_i,"a",@progbits
	.sectionflags	@""
	.align	4
.nv.constant0._Z7GPU_ADDPPiS0_S0_i:
	.zero		924


//--------------------- SYMBOLS --------------------------

	.type		.nv.reservedSmem.offset0,@object
	.size		.nv.reservedSmem.offset0,0x4
